//
// Generated by NVIDIA NVVM Compiler
//
// Compiler Build ID: CL-36424714
// Cuda compilation tools, release 13.0, V13.0.88
// Based on NVVM 20.0.0
//

.version 9.0
.target sm_100
.address_size 64

	// .globl	mymv_kernel0
// _ZZ12mymv_kernel0E11data_shared has been demoted
// _ZZ12mymv_kernel0E13kernel_shared has been demoted

.visible .entry mymv_kernel0(
	.param .u64 .ptr .align 1 mymv_kernel0_param_0,
	.param .u64 .ptr .align 1 mymv_kernel0_param_1,
	.param .u64 .ptr .align 1 mymv_kernel0_param_2
)
.maxntid 32
{
	.reg .pred 	%p<3>;
	.reg .b32 	%r<22>;
	.reg .b32 	%f<116>;
	.reg .b64 	%rd<16>;
	// demoted variable
	.shared .align 4 .b8 _ZZ12mymv_kernel0E11data_shared[32];
	// demoted variable
	.shared .align 4 .b8 _ZZ12mymv_kernel0E13kernel_shared[4096];
	ld.param.u64 	%rd6, [mymv_kernel0_param_0];
	ld.param.u64 	%rd7, [mymv_kernel0_param_1];
	ld.param.u64 	%rd5, [mymv_kernel0_param_2];
	cvta.to.global.u64 	%rd1, %rd7;
	cvta.to.global.u64 	%rd8, %rd6;
	mov.u32 	%r1, %tid.x;
	shl.b32 	%r11, %r1, 3;
	mov.u32 	%r12, _ZZ12mymv_kernel0E11data_shared;
	add.s32 	%r2, %r12, %r11;
	shl.b32 	%r13, %r1, 2;
	mov.u32 	%r14, %ctaid.x;
	shl.b32 	%r15, %r14, 7;
	or.b32  	%r3, %r13, %r15;
	shl.b32 	%r16, %r1, 4;
	mov.u32 	%r17, _ZZ12mymv_kernel0E13kernel_shared;
	add.s32 	%r4, %r17, %r16;
	sub.s32 	%r5, %r4, %r11;
	mul.wide.u32 	%rd9, %r1, 8;
	add.s64 	%rd15, %rd8, %rd9;
	mov.b32 	%r21, 0;
	mov.f32 	%f112, 0f00000000;
	mov.u32 	%r20, %r3;
	mov.f32 	%f113, %f112;
	mov.f32 	%f114, %f112;
	mov.f32 	%f115, %f112;
$L__BB0_1:
	setp.gt.u32 	%p1, %r1, 3;
	bar.sync 	0;
	@%p1 bra 	$L__BB0_3;
	ld.global.nc.v2.f32 	{%f10, %f11}, [%rd15];
	st.shared.v2.f32 	[%r2], {%f10, %f11};
$L__BB0_3:
	mul.wide.u32 	%rd10, %r20, 4;
	add.s64 	%rd11, %rd1, %rd10;
	ld.global.nc.v4.f32 	{%f12, %f13, %f14, %f15}, [%rd11];
	st.shared.v4.f32 	[%r4], {%f12, %f13, %f14, %f15};
	ld.global.nc.v4.f32 	{%f16, %f17, %f18, %f19}, [%rd11+131072];
	st.shared.v4.f32 	[%r4+512], {%f16, %f17, %f18, %f19};
	ld.global.nc.v4.f32 	{%f20, %f21, %f22, %f23}, [%rd11+262144];
	st.shared.v4.f32 	[%r4+1024], {%f20, %f21, %f22, %f23};
	ld.global.nc.v4.f32 	{%f24, %f25, %f26, %f27}, [%rd11+393216];
	st.shared.v4.f32 	[%r4+1536], {%f24, %f25, %f26, %f27};
	ld.global.nc.v4.f32 	{%f28, %f29, %f30, %f31}, [%rd11+524288];
	st.shared.v4.f32 	[%r4+2048], {%f28, %f29, %f30, %f31};
	ld.global.nc.v4.f32 	{%f32, %f33, %f34, %f35}, [%rd11+655360];
	st.shared.v4.f32 	[%r4+2560], {%f32, %f33, %f34, %f35};
	ld.global.nc.v4.f32 	{%f36, %f37, %f38, %f39}, [%rd11+786432];
	st.shared.v4.f32 	[%r4+3072], {%f36, %f37, %f38, %f39};
	ld.global.nc.v4.f32 	{%f40, %f41, %f42, %f43}, [%rd11+917504];
	st.shared.v4.f32 	[%r4+3584], {%f40, %f41, %f42, %f43};
	bar.sync 	0;
	ld.shared.f32 	%f44, [_ZZ12mymv_kernel0E11data_shared];
	ld.shared.f32 	%f45, [%r5];
	fma.rn.f32 	%f46, %f44, %f45, %f115;
	ld.shared.f32 	%f47, [%r5+256];
	fma.rn.f32 	%f48, %f44, %f47, %f113;
	ld.shared.f32 	%f49, [%r5+4];
	fma.rn.f32 	%f50, %f44, %f49, %f114;
	ld.shared.f32 	%f51, [%r5+260];
	fma.rn.f32 	%f52, %f44, %f51, %f112;
	ld.shared.f32 	%f53, [_ZZ12mymv_kernel0E11data_shared+4];
	ld.shared.f32 	%f54, [%r5+512];
	fma.rn.f32 	%f55, %f53, %f54, %f46;
	ld.shared.f32 	%f56, [%r5+768];
	fma.rn.f32 	%f57, %f53, %f56, %f48;
	ld.shared.f32 	%f58, [%r5+516];
	fma.rn.f32 	%f59, %f53, %f58, %f50;
	ld.shared.f32 	%f60, [%r5+772];
	fma.rn.f32 	%f61, %f53, %f60, %f52;
	ld.shared.f32 	%f62, [_ZZ12mymv_kernel0E11data_shared+8];
	ld.shared.f32 	%f63, [%r5+1024];
	fma.rn.f32 	%f64, %f62, %f63, %f55;
	ld.shared.f32 	%f65, [%r5+1280];
	fma.rn.f32 	%f66, %f62, %f65, %f57;
	ld.shared.f32 	%f67, [%r5+1028];
	fma.rn.f32 	%f68, %f62, %f67, %f59;
	ld.shared.f32 	%f69, [%r5+1284];
	fma.rn.f32 	%f70, %f62, %f69, %f61;
	ld.shared.f32 	%f71, [_ZZ12mymv_kernel0E11data_shared+12];
	ld.shared.f32 	%f72, [%r5+1536];
	fma.rn.f32 	%f73, %f71, %f72, %f64;
	ld.shared.f32 	%f74, [%r5+1792];
	fma.rn.f32 	%f75, %f71, %f74, %f66;
	ld.shared.f32 	%f76, [%r5+1540];
	fma.rn.f32 	%f77, %f71, %f76, %f68;
	ld.shared.f32 	%f78, [%r5+1796];
	fma.rn.f32 	%f79, %f71, %f78, %f70;
	ld.shared.f32 	%f80, [_ZZ12mymv_kernel0E11data_shared+16];
	ld.shared.f32 	%f81, [%r5+2048];
	fma.rn.f32 	%f82, %f80, %f81, %f73;
	ld.shared.f32 	%f83, [%r5+2304];
	fma.rn.f32 	%f84, %f80, %f83, %f75;
	ld.shared.f32 	%f85, [%r5+2052];
	fma.rn.f32 	%f86, %f80, %f85, %f77;
	ld.shared.f32 	%f87, [%r5+2308];
	fma.rn.f32 	%f88, %f80, %f87, %f79;
	ld.shared.f32 	%f89, [_ZZ12mymv_kernel0E11data_shared+20];
	ld.shared.f32 	%f90, [%r5+2560];
	fma.rn.f32 	%f91, %f89, %f90, %f82;
	ld.shared.f32 	%f92, [%r5+2816];
	fma.rn.f32 	%f93, %f89, %f92, %f84;
	ld.shared.f32 	%f94, [%r5+2564];
	fma.rn.f32 	%f95, %f89, %f94, %f86;
	ld.shared.f32 	%f96, [%r5+2820];
	fma.rn.f32 	%f97, %f89, %f96, %f88;
	ld.shared.f32 	%f98, [_ZZ12mymv_kernel0E11data_shared+24];
	ld.shared.f32 	%f99, [%r5+3072];
	fma.rn.f32 	%f100, %f98, %f99, %f91;
	ld.shared.f32 	%f101, [%r5+3328];
	fma.rn.f32 	%f102, %f98, %f101, %f93;
	ld.shared.f32 	%f103, [%r5+3076];
	fma.rn.f32 	%f104, %f98, %f103, %f95;
	ld.shared.f32 	%f105, [%r5+3332];
	fma.rn.f32 	%f106, %f98, %f105, %f97;
	ld.shared.f32 	%f107, [_ZZ12mymv_kernel0E11data_shared+28];
	ld.shared.f32 	%f108, [%r5+3584];
	fma.rn.f32 	%f115, %f107, %f108, %f100;
	ld.shared.f32 	%f109, [%r5+3840];
	fma.rn.f32 	%f113, %f107, %f109, %f102;
	ld.shared.f32 	%f110, [%r5+3588];
	fma.rn.f32 	%f114, %f107, %f110, %f104;
	ld.shared.f32 	%f111, [%r5+3844];
	fma.rn.f32 	%f112, %f107, %f111, %f106;
	add.s32 	%r21, %r21, 1;
	add.s32 	%r20, %r20, 262144;
	add.s64 	%rd15, %rd15, 32;
	setp.ne.s32 	%p2, %r21, 1024;
	@%p2 bra 	$L__BB0_1;
	shl.b32 	%r18, %r1, 1;
	sub.s32 	%r19, %r3, %r18;
	cvta.to.global.u64 	%rd12, %rd5;
	mul.wide.u32 	%rd13, %r19, 4;
	add.s64 	%rd14, %rd12, %rd13;
	st.global.f32 	[%rd14], %f115;
	st.global.f32 	[%rd14+256], %f113;
	st.global.f32 	[%rd14+4], %f114;
	st.global.f32 	[%rd14+260], %f112;
	ret;

}


// ===== COMPILED SASS (sm_100) =====

	.target	sm_100

	.elftype	@"ET_EXEC"


//--------------------- .note.nv.tkinfo           --------------------------
	.section	.note.nv.tkinfo,"",@"SHT_NOTE"
	.sectionflags	@"SHF_NOTE_NV_TKINFO"
	.tkinfo
        /*0018*/ 	.word	0x00000002
        /*0030*/ 	.string	""
        /*0030*/ 	.string	"ptxas"
        /*0030*/ 	.string	"Cuda compilation tools, release 13.0, V13.0.88"
        /*0030*/ 	.string	"Build cuda_13.0.r13.0/compiler.36424714_0"
        /*0030*/ 	.string	"-arch sm_100 -m 64 "



//--------------------- .note.nv.cuinfo           --------------------------
	.section	.note.nv.cuinfo,"",@"SHT_NOTE"
	.sectionflags	@"SHF_NOTE_NV_CUINFO"
        /*0018*/ 	.short	0x0002
        /*001a*/ 	.short	0x0064
        /*001c*/ 	.short	0x0082
	.zero		2


//--------------------- .nv.info                  --------------------------
	.section	.nv.info,"",@"SHT_CUDA_INFO"
	.align	4


	//----- nvinfo : EIATTR_REGCOUNT
	.align		4
        /*0000*/ 	.byte	0x04, 0x2f
        /*0002*/ 	.short	(.L_1 - .L_0)
	.align		4
.L_0:
        /*0004*/ 	.word	index@(mymv_kernel0)
        /*0008*/ 	.word	0x0000003a


	//----- nvinfo : EIATTR_FRAME_SIZE
	.align		4
.L_1:
        /*000c*/ 	.byte	0x04, 0x11
        /*000e*/ 	.short	(.L_3 - .L_2)
	.align		4
.L_2:
        /*0010*/ 	.word	index@(mymv_kernel0)
        /*0014*/ 	.word	0x00000000


	//----- nvinfo : EIATTR_MIN_STACK_SIZE
	.align		4
.L_3:
        /*0018*/ 	.byte	0x04, 0x12
        /*001a*/ 	.short	(.L_5 - .L_4)
	.align		4
.L_4:
        /*001c*/ 	.word	index@(mymv_kernel0)
        /*0020*/ 	.word	0x00000000
.L_5:


//--------------------- .nv.compat                --------------------------
	.section	.nv.compat,"",@"SHT_CUDA_COMPAT_INFO"
	.align	4
        /*0000*/ 	.byte	0x02, 0x09, 0x00, 0x00, 0x02, 0x02, 0x01, 0x00, 0x02, 0x05, 0x05, 0x00, 0x03, 0x07, 0x01, 0x01
        /*0010*/ 	.byte	0x02, 0x03, 0x00, 0x00, 0x02, 0x06, 0x01, 0x00, 0x04, 0x0b, 0x08, 0x00, 0x09, 0x00, 0x00, 0x00
        /*0020*/ 	.byte	0x00, 0x00, 0x00, 0x00


//--------------------- .nv.info.mymv_kernel0     --------------------------
	.section	.nv.info.mymv_kernel0,"",@"SHT_CUDA_INFO"
	.sectionflags	@""
	.align	4


	//----- nvinfo : EIATTR_CUDA_API_VERSION
	.align		4
        /*0000*/ 	.byte	0x04, 0x37
        /*0002*/ 	.short	(.L_7 - .L_6)
.L_6:
        /*0004*/ 	.word	0x00000082


	//----- nvinfo : EIATTR_KPARAM_INFO
	.align		4
.L_7:
        /*0008*/ 	.byte	0x04, 0x17
        /*000a*/ 	.short	(.L_9 - .L_8)
.L_8:
        /*000c*/ 	.word	0x00000000
        /*0010*/ 	.short	0x0002
        /*0012*/ 	.short	0x0010
        /*0014*/ 	.byte	0x00, 0xf5, 0x21, 0x00


	//----- nvinfo : EIATTR_KPARAM_INFO
	.align		4
.L_9:
        /*0018*/ 	.byte	0x04, 0x17
        /*001a*/ 	.short	(.L_11 - .L_10)
.L_10:
        /*001c*/ 	.word	0x00000000
        /*0020*/ 	.short	0x0001
        /*0022*/ 	.short	0x0008
        /*0024*/ 	.byte	0x00, 0xf5, 0x21, 0x00


	//----- nvinfo : EIATTR_KPARAM_INFO
	.align		4
.L_11:
        /*0028*/ 	.byte	0x04, 0x17
        /*002a*/ 	.short	(.L_13 - .L_12)
.L_12:
        /*002c*/ 	.word	0x00000000
        /*0030*/ 	.short	0x0000
        /*0032*/ 	.short	0x0000
        /*0034*/ 	.byte	0x00, 0xf5, 0x21, 0x00


	//----- nvinfo : EIATTR_SPARSE_MMA_MASK
	.align		4
.L_13:
        /*0038*/ 	.byte	0x03, 0x50
        /*003a*/ 	.short	0x0000


	//----- nvinfo : EIATTR_MAXREG_COUNT
	.align		4
        /*003c*/ 	.byte	0x03, 0x1b
        /*003e*/ 	.short	0x00ff


	//----- nvinfo : EIATTR_NUM_BARRIERS
	.align		4
        /*0040*/ 	.byte	0x02, 0x4c
        /*0042*/ 	.byte	0x01
	.zero		1


	//----- nvinfo : EIATTR_MERCURY_ISA_VERSION
	.align		4
        /*0044*/ 	.byte	0x03, 0x5f
        /*0046*/ 	.short	0x0101


	//----- nvinfo : EIATTR_VRC_CTA_INIT_COUNT
	.align		4
        /*0048*/ 	.byte	0x02, 0x4a
	.zero		1
	.zero		1


	//----- nvinfo : EIATTR_EXIT_INSTR_OFFSETS
	.align		4
        /*004c*/ 	.byte	0x04, 0x1c
        /*004e*/ 	.short	(.L_15 - .L_14)


	//   ....[0]....
.L_14:
        /*0050*/ 	.word	0x000006f0


	//----- nvinfo : EIATTR_MAX_THREADS
	.align		4
.L_15:
        /*0054*/ 	.byte	0x04, 0x05
        /*0056*/ 	.short	(.L_17 - .L_16)
.L_16:
        /*0058*/ 	.word	0x00000020
        /*005c*/ 	.word	0x00000001
        /*0060*/ 	.word	0x00000001


	//----- nvinfo : EIATTR_CBANK_PARAM_SIZE
	.align		4
.L_17:
        /*0064*/ 	.byte	0x03, 0x19
        /*0066*/ 	.short	0x0018


	//----- nvinfo : EIATTR_PARAM_CBANK
	.align		4
        /*0068*/ 	.byte	0x04, 0x0a
        /*006a*/ 	.short	(.L_19 - .L_18)
	.align		4
.L_18:
        /*006c*/ 	.word	index@(.nv.constant0.mymv_kernel0)
        /*0070*/ 	.short	0x0380
        /*0072*/ 	.short	0x0018


	//----- nvinfo : EIATTR_SW_WAR
	.align		4
.L_19:
        /*0074*/ 	.byte	0x04, 0x36
        /*0076*/ 	.short	(.L_21 - .L_20)
.L_20:
        /*0078*/ 	.word	0x00000008
.L_21:


//--------------------- .nv.callgraph             --------------------------
	.section	.nv.callgraph,"",@"SHT_CUDA_CALLGRAPH"
	.align	4
	.sectionentsize	8
	.align		4
        /*0000*/ 	.word	0x00000000
	.align		4
        /*0004*/ 	.word	0xffffffff
	.align		4
        /*0008*/ 	.word	0x00000000
	.align		4
        /*000c*/ 	.word	0xfffffffe
	.align		4
        /*0010*/ 	.word	0x00000000
	.align		4
        /*0014*/ 	.word	0xfffffffd
	.align		4
        /*0018*/ 	.word	0x00000000
	.align		4
        /*001c*/ 	.word	0xfffffffc


//--------------------- .text.mymv_kernel0        --------------------------
	.section	.text.mymv_kernel0,"ax",@progbits
	.align	128
        .global         mymv_kernel0
        .type           mymv_kernel0,@function
        .size           mymv_kernel0,(.L_x_2 - mymv_kernel0)
        .other          mymv_kernel0,@"STO_CUDA_ENTRY STV_DEFAULT"
mymv_kernel0:
.text.mymv_kernel0:
[----:B------:R-:W-:Y:S01]  /*0000*/  LDC R1, c[0x0][0x37c] ;  /* 0x0000df00ff017b82 */ /* 0x000fe20000000800 */
[----:B------:R-:W0:Y:S07]  /*0010*/  S2R R0, SR_TID.X ;  /* 0x0000000000007919 */ /* 0x000e2e0000002100 */
[----:B------:R-:W1:Y:S01]  /*0020*/  S2UR UR7, SR_CgaCtaId ;  /* 0x00000000000779c3 */ /* 0x000e620000008800 */
[----:B------:R-:W-:Y:S01]  /*0030*/  UMOV UR4, 0x400 ;  /* 0x0000040000047882 */ /* 0x000fe20000000000 */
[----:B------:R-:W-:Y:S01]  /*0040*/  HFMA2 R40, -RZ, RZ, 0, 0 ;  /* 0x00000000ff287431 */ /* 0x000fe200000001ff */
[----:B------:R-:W-:Y:S01]  /*0050*/  UIADD3 UR6, UPT, UPT, UR4, 0x20, URZ ;  /* 0x0000002004067890 */ /* 0x000fe2000fffe0ff */
[----:B------:R-:W-:-:S02]  /*0060*/  MOV R3, RZ ;  /* 0x000000ff00037202 */ /* 0x000fc40000000f00 */
[----:B------:R-:W-:Y:S01]  /*0070*/  CS2R R6, SRZ ;  /* 0x0000000000067805 */ /* 0x000fe2000001ff00 */
[----:B------:R-:W2:Y:S01]  /*0080*/  LDCU.64 UR8, c[0x0][0x358] ;  /* 0x00006b00ff0877ac */ /* 0x000ea20008000a00 */
[----:B------:R-:W3:Y:S08]  /*0090*/  S2UR UR5, SR_CTAID.X ;  /* 0x00000000000579c3 */ /* 0x000ef00000002500 */
[----:B------:R-:W4:Y:S08]  /*00a0*/  LDC.64 R42, c[0x0][0x380] ;  /* 0x0000e000ff2a7b82 */ /* 0x000f300000000a00 */
[----:B------:R-:W2:Y:S01]  /*00b0*/  LDC.64 R54, c[0x0][0x388] ;  /* 0x0000e200ff367b82 */ /* 0x000ea20000000a00 */
[----:B-1----:R-:W-:-:S02]  /*00c0*/  ULEA UR6, UR7, UR6, 0x18 ;  /* 0x0000000607067291 */ /* 0x002fc4000f8ec0ff */
[----:B------:R-:W-:Y:S01]  /*00d0*/  ULEA UR4, UR7, UR4, 0x18 ;  /* 0x0000000407047291 */ /* 0x000fe2000f8ec0ff */
[C---:B0-----:R-:W-:Y:S01]  /*00e0*/  SHF.L.U32 R41, R0.reuse, 0x2, RZ ;  /* 0x0000000200297819 */ /* 0x041fe200000006ff */
[----:B---3--:R-:W-:Y:S02]  /*00f0*/  USHF.L.U32 UR5, UR5, 0x7, URZ ;  /* 0x0000000705057899 */ /* 0x008fe400080006ff */
[C---:B------:R-:W-:Y:S02]  /*0100*/  LEA R5, R0.reuse, UR6, 0x4 ;  /* 0x0000000600057c11 */ /* 0x040fe4000f8e20ff */
[C---:B------:R-:W-:Y:S01]  /*0110*/  LEA R52, R0.reuse, UR4, 0x3 ;  /* 0x0000000400347c11 */ /* 0x040fe2000f8e18ff */
[----:B------:R-:W-:Y:S01]  /*0120*/  UMOV UR4, URZ ;  /* 0x000000ff00047c82 */ /* 0x000fe20008000000 */
[----:B------:R-:W-:Y:S01]  /*0130*/  LOP3.LUT R41, R41, UR5, RZ, 0xfc, !PT ;  /* 0x0000000529297c12 */ /* 0x000fe2000f8efcff */
[C---:B------:R-:W-:Y:S02]  /*0140*/  IMAD R2, R0.reuse, -0x8, R5 ;  /* 0xfffffff800027824 */ /* 0x040fe400078e0205 */
[----:B----4-:R-:W-:Y:S01]  /*0150*/  IMAD.WIDE.U32 R42, R0, 0x8, R42 ;  /* 0x00000008002a7825 */ /* 0x010fe200078e002a */
[----:B------:R-:W-:-:S07]  /*0160*/  MOV R4, R41 ;  /* 0x0000002900047202 */ /* 0x000fce0000000f00 */
.L_x_0:
[----:B------:R-:W-:Y:S01]  /*0170*/  BAR.SYNC.DEFER_BLOCKING 0x0 ;  /* 0x0000000000007b1d */ /* 0x000fe20000010000 */
[----:B------:R-:W-:Y:S01]  /*0180*/  ISETP.GT.U32.AND P0, PT, R0, 0x3, PT ;  /* 0x000000030000780c */ /* 0x000fe20003f04070 */
[----:B--2---:R-:W-:-:S05]  /*0190*/  IMAD.WIDE.U32 R46, R4, 0x4, R54 ;  /* 0x00000004042e7825 */ /* 0x004fca00078e0036 */
[----:B------:R-:W2:Y:S04]  /*01a0*/  LDG.E.128.CONSTANT R8, desc[UR8][R46.64] ;  /* 0x000000082e087981 */ /* 0x000ea8000c1e9d00 */
[----:B------:R-:W3:Y:S04]  /*01b0*/  LDG.E.128.CONSTANT R12, desc[UR8][R46.64+0x20000] ;  /* 0x020000082e0c7981 */ /* 0x000ee8000c1e9d00 */
[----:B------:R-:W4:Y:S04]  /*01c0*/  @!P0 LDG.E.64.CONSTANT R44, desc[UR8][R42.64] ;  /* 0x000000082a2c8981 */ /* 0x000f28000c1e9b00 */
[----:B------:R-:W5:Y:S04]  /*01d0*/  LDG.E.128.CONSTANT R16, desc[UR8][R46.64+0x40000] ;  /* 0x040000082e107981 */ /* 0x000f68000c1e9d00 */
[----:B------:R-:W5:Y:S04]  /*01e0*/  LDG.E.128.CONSTANT R20, desc[UR8][R46.64+0x60000] ;  /* 0x060000082e147981 */ /* 0x000f68000c1e9d00 */
[----:B------:R-:W5:Y:S04]  /*01f0*/  LDG.E.128.CONSTANT R24, desc[UR8][R46.64+0x80000] ;  /* 0x080000082e187981 */ /* 0x000f68000c1e9d00 */
[----:B------:R-:W5:Y:S04]  /*0200*/  LDG.E.128.CONSTANT R28, desc[UR8][R46.64+0xa0000] ;  /* 0x0a0000082e1c7981 */ /* 0x000f68000c1e9d00 */
[----:B------:R-:W5:Y:S04]  /*0210*/  LDG.E.128.CONSTANT R32, desc[UR8][R46.64+0xc0000] ;  /* 0x0c0000082e207981 */ /* 0x000f68000c1e9d00 */
[----:B------:R-:W5:Y:S01]  /*0220*/  LDG.E.128.CONSTANT R36, desc[UR8][R46.64+0xe0000] ;  /* 0x0e0000082e247981 */ /* 0x000f62000c1e9d00 */
[----:B------:R-:W0:Y:S01]  /*0230*/  S2UR UR6, SR_CgaCtaId ;  /* 0x00000000000679c3 */ /* 0x000e220000008800 */
[----:B------:R-:W-:-:S02]  /*0240*/  UMOV UR5, 0x400 ;  /* 0x0000040000057882 */ /* 0x000fc40000000000 */
[----:B0-----:R-:W-:Y:S02]  /*0250*/  ULEA UR5, UR6, UR5, 0x18 ;  /* 0x0000000506057291 */ /* 0x001fe4000f8ec0ff */
[----:B------:R-:W-:-:S04]  /*0260*/  UIADD3 UR4, UPT, UPT, UR4, 0x1, URZ ;  /* 0x0000000104047890 */ /* 0x000fc8000fffe0ff */
[----:B------:R-:W-:Y:S01]  /*0270*/  UISETP.NE.AND UP0, UPT, UR4, 0x400, UPT ;  /* 0x000004000400788c */ /* 0x000fe2000bf05270 */
[----:B------:R-:W-:Y:S01]  /*0280*/  IADD3 R4, PT, PT, R4, 0x40000, RZ ;  /* 0x0004000004047810 */ /* 0x000fe20007ffe0ff */
[----:B----4-:R-:W-:Y:S04]  /*0290*/  @!P0 STS.64 [R52], R44 ;  /* 0x0000002c34008388 */ /* 0x010fe80000000a00 */
[----:B--2---:R-:W-:Y:S04]  /*02a0*/  STS.128 [R5], R8 ;  /* 0x0000000805007388 */ /* 0x004fe80000000c00 */
[----:B---3--:R-:W-:Y:S04]  /*02b0*/  STS.128 [R5+0x200], R12 ;  /* 0x0002000c05007388 */ /* 0x008fe80000000c00 */
[----:B-----5:R-:W-:Y:S04]  /*02c0*/  STS.128 [R5+0x400], R16 ;  /* 0x0004001005007388 */ /* 0x020fe80000000c00 */
[----:B------:R-:W-:Y:S04]  /*02d0*/  STS.128 [R5+0x600], R20 ;  /* 0x0006001405007388 */ /* 0x000fe80000000c00 */
[----:B------:R-:W-:Y:S04]  /*02e0*/  STS.128 [R5+0x800], R24 ;  /* 0x0008001805007388 */ /* 0x000fe80000000c00 */
[----:B------:R-:W-:Y:S04]  /*02f0*/  STS.128 [R5+0xa00], R28 ;  /* 0x000a001c05007388 */ /* 0x000fe80000000c00 */
[----:B------:R-:W-:Y:S04]  /*0300*/  STS.128 [R5+0xc00], R32 ;  /* 0x000c002005007388 */ /* 0x000fe80000000c00 */
[----:B------:R-:W-:Y:S01]  /*0310*/  STS.128 [R5+0xe00], R36 ;  /* 0x000e002405007388 */ /* 0x000fe20000000c00 */
[----:B------:R-:W-:Y:S06]  /*0320*/  BAR.SYNC.DEFER_BLOCKING 0x0 ;  /* 0x0000000000007b1d */ /* 0x000fec0000010000 */
[----:B------:R-:W-:Y:S04]  /*0330*/  LDS.64 R8, [R2] ;  /* 0x0000000002087984 */ /* 0x000fe80000000a00 */
[----:B------:R-:W0:Y:S04]  /*0340*/  LDS.128 R44, [UR5] ;  /* 0x00000005ff2c7984 */ /* 0x000e280008000c00 */
[----:B------:R-:W1:Y:S04]  /*0350*/  LDS.64 R10, [R2+0x100] ;  /* 0x00010000020a7984 */ /* 0x000e680000000a00 */
[----:B------:R-:W2:Y:S04]  /*0360*/  LDS.64 R48, [R2+0x200] ;  /* 0x0002000002307984 */ /* 0x000ea80000000a00 */
[----:B------:R-:W3:Y:S04]  /*0370*/  LDS.64 R16, [R2+0x300] ;  /* 0x0003000002107984 */ /* 0x000ee80000000a00 */
[----:B------:R-:W4:Y:S04]  /*0380*/  LDS.64 R18, [R2+0x400] ;  /* 0x0004000002127984 */ /* 0x000f280000000a00 */
[----:B------:R-:W5:Y:S04]  /*0390*/  LDS.64 R20, [R2+0x500] ;  /* 0x0005000002147984 */ /* 0x000f680000000a00 */
[----:B------:R-:W5:Y:S04]  /*03a0*/  LDS.64 R22, [R2+0x600] ;  /* 0x0006000002167984 */ /* 0x000f680000000a00 */
[----:B------:R-:W5:Y:S04]  /*03b0*/  LDS.64 R24, [R2+0x700] ;  /* 0x0007000002187984 */ /* 0x000f680000000a00 */
[----:B------:R-:W-:Y:S04]  /*03c0*/  LDS.64 R26, [R2+0x800] ;  /* 0x00080000021a7984 */ /* 0x000fe80000000a00 */
[----:B------:R-:W5:Y:S04]  /*03d0*/  LDS.128 R12, [UR5+0x10] ;  /* 0x00001005ff0c7984 */ /* 0x000f680008000c00 */
[----:B------:R-:W5:Y:S04]  /*03e0*/  LDS.64 R28, [R2+0x900] ;  /* 0x00090000021c7984 */ /* 0x000f680000000a00 */
[----:B------:R-:W5:Y:S04]  /*03f0*/  LDS.64 R30, [R2+0xa00] ;  /* 0x000a0000021e7984 */ /* 0x000f680000000a00 */
[----:B------:R-:W5:Y:S04]  /*0400*/  LDS.64 R32, [R2+0xb00] ;  /* 0x000b000002207984 */ /* 0x000f680000000a00 */
[----:B------:R-:W5:Y:S04]  /*0410*/  LDS.64 R34, [R2+0xc00] ;  /* 0x000c000002227984 */ /* 0x000f680000000a00 */
[----:B------:R-:W5:Y:S04]  /*0420*/  LDS.64 R36, [R2+0xd00] ;  /* 0x000d000002247984 */ /* 0x000f680000000a00 */
[----:B------:R-:W5:Y:S04]  /*0430*/  LDS.64 R38, [R2+0xe00] ;  /* 0x000e000002267984 */ /* 0x000f680000000a00 */
[----:B------:R-:W5:Y:S01]  /*0440*/  LDS.64 R50, [R2+0xf00] ;  /* 0x000f000002327984 */ /* 0x000f620000000a00 */
[C---:B0-----:R-:W-:Y:S01]  /*0450*/  FFMA R7, R44.reuse, R8, R7 ;  /* 0x000000082c077223 */ /* 0x041fe20000000007 */
[C---:B------:R-:W-:Y:S01]  /*0460*/  FFMA R6, R44.reuse, R9, R6 ;  /* 0x000000092c067223 */ /* 0x040fe20000000006 */
[C---:B-1----:R-:W-:Y:S01]  /*0470*/  FFMA R3, R44.reuse, R10, R3 ;  /* 0x0000000a2c037223 */ /* 0x042fe20000000003 */
[----:B------:R-:W-:Y:S01]  /*0480*/  FFMA R40, R44, R11, R40 ;  /* 0x0000000b2c287223 */ /* 0x000fe20000000028 */
[----:B--2---:R-:W-:Y:S01]  /*0490*/  FFMA R7, R48, R45, R7 ;  /* 0x0000002d30077223 */ /* 0x004fe20000000007 */
[C---:B------:R-:W-:Y:S01]  /*04a0*/  FFMA R49, R45.reuse, R49, R6 ;  /* 0x000000312d317223 */ /* 0x040fe20000000006 */
[----:B---3--:R-:W-:Y:S01]  /*04b0*/  FFMA R3, R16, R45, R3 ;  /* 0x0000002d10037223 */ /* 0x008fe20000000003 */
[----:B------:R-:W-:Y:S01]  /*04c0*/  FFMA R40, R45, R17, R40 ;  /* 0x000000112d287223 */ /* 0x000fe20000000028 */
[-C--:B----4-:R-:W-:Y:S01]  /*04d0*/  FFMA R7, R18, R46.reuse, R7 ;  /* 0x0000002e12077223 */ /* 0x090fe20000000007 */
[----:B------:R-:W-:Y:S01]  /*04e0*/  FFMA R6, R46, R19, R49 ;  /* 0x000000132e067223 */ /* 0x000fe20000000031 */
[----:B-----5:R-:W-:Y:S01]  /*04f0*/  FFMA R3, R20, R46, R3 ;  /* 0x0000002e14037223 */ /* 0x020fe20000000003 */
[----:B------:R-:W-:Y:S01]  /*0500*/  FFMA R40, R46, R21, R40 ;  /* 0x000000152e287223 */ /* 0x000fe20000000028 */
[----:B------:R-:W-:Y:S01]  /*0510*/  FFMA R7, R22, R47, R7 ;  /* 0x0000002f16077223 */ /* 0x000fe20000000007 */
[C---:B------:R-:W-:Y:S01]  /*0520*/  FFMA R6, R47.reuse, R23, R6 ;  /* 0x000000172f067223 */ /* 0x040fe20000000006 */
[----:B------:R-:W-:Y:S01]  /*0530*/  FFMA R3, R24, R47, R3 ;  /* 0x0000002f18037223 */ /* 0x000fe20000000003 */
[----:B------:R-:W-:Y:S01]  /*0540*/  FFMA R40, R47, R25, R40 ;  /* 0x000000192f287223 */ /* 0x000fe20000000028 */
[C---:B------:R-:W-:Y:S01]  /*0550*/  FFMA R7, R12.reuse, R26, R7 ;  /* 0x0000001a0c077223 */ /* 0x040fe20000000007 */
[C---:B------:R-:W-:Y:S01]  /*0560*/  FFMA R6, R12.reuse, R27, R6 ;  /* 0x0000001b0c067223 */ /* 0x040fe20000000006 */
[C---:B------:R-:W-:Y:S01]  /*0570*/  FFMA R3, R12.reuse, R28, R3 ;  /* 0x0000001c0c037223 */ /* 0x040fe20000000003 */
[----:B------:R-:W-:Y:S01]  /*0580*/  FFMA R40, R12, R29, R40 ;  /* 0x0000001d0c287223 */ /* 0x000fe20000000028 */
[----:B------:R-:W-:Y:S01]  /*0590*/  FFMA R7, R30, R13, R7 ;  /* 0x0000000d1e077223 */ /* 0x000fe20000000007 */
[C---:B------:R-:W-:Y:S01]  /*05a0*/  FFMA R31, R13.reuse, R31, R6 ;  /* 0x0000001f0d1f7223 */ /* 0x040fe20000000006 */
[----:B------:R-:W-:Y:S01]  /*05b0*/  FFMA R3, R32, R13, R3 ;  /* 0x0000000d20037223 */ /* 0x000fe20000000003 */
[----:B------:R-:W-:Y:S01]  /*05c0*/  FFMA R40, R13, R33, R40 ;  /* 0x000000210d287223 */ /* 0x000fe20000000028 */
[----:B------:R-:W-:Y:S01]  /*05d0*/  IADD3 R42, P0, PT, R42, 0x20, RZ ;  /* 0x000000202a2a7810 */ /* 0x000fe20007f1e0ff */
[-C--:B------:R-:W-:Y:S01]  /*05e0*/  FFMA R7, R34, R14.reuse, R7 ;  /* 0x0000000e22077223 */ /* 0x080fe20000000007 */
[----:B------:R-:W-:Y:S01]  /*05f0*/  FFMA R6, R14, R35, R31 ;  /* 0x000000230e067223 */ /* 0x000fe2000000001f */
[----:B------:R-:W-:Y:S01]  /*0600*/  FFMA R3, R36, R14, R3 ;  /* 0x0000000e24037223 */ /* 0x000fe20000000003 */
[----:B------:R-:W-:Y:S01]  /*0610*/  FFMA R40, R14, R37, R40 ;  /* 0x000000250e287223 */ /* 0x000fe20000000028 */
[----:B------:R-:W-:Y:S01]  /*0620*/  IADD3.X R43, PT, PT, RZ, R43, RZ, P0, !PT ;  /* 0x0000002bff2b7210 */ /* 0x000fe200007fe4ff */
[----:B------:R-:W-:Y:S01]  /*0630*/  FFMA R7, R38, R15, R7 ;  /* 0x0000000f26077223 */ /* 0x000fe20000000007 */
[C---:B------:R-:W-:Y:S01]  /*0640*/  FFMA R6, R15.reuse, R39, R6 ;  /* 0x000000270f067223 */ /* 0x040fe20000000006 */
[----:B------:R-:W-:Y:S01]  /*0650*/  FFMA R3, R50, R15, R3 ;  /* 0x0000000f32037223 */ /* 0x000fe20000000003 */
[----:B------:R-:W-:Y:S01]  /*0660*/  FFMA R40, R15, R51, R40 ;  /* 0x000000330f287223 */ /* 0x000fe20000000028 */
[----:B------:R-:W-:Y:S06]  /*0670*/  BRA.U UP0, `(.L_x_0) ;  /* 0xfffffff900bc7547 */ /* 0x000fec000b83ffff */
[----:B------:R-:W0:Y:S01]  /*0680*/  LDC.64 R4, c[0x0][0x390] ;  /* 0x0000e400ff047b82 */ /* 0x000e220000000a00 */
[----:B------:R-:W-:-:S04]  /*0690*/  IMAD R41, R0, -0x2, R41 ;  /* 0xfffffffe00297824 */ /* 0x000fc800078e0229 */
[----:B0-----:R-:W-:-:S05]  /*06a0*/  IMAD.WIDE.U32 R4, R41, 0x4, R4 ;  /* 0x0000000429047825 */ /* 0x001fca00078e0004 */
[----:B------:R-:W-:Y:S04]  /*06b0*/  STG.E desc[UR8][R4.64], R7 ;  /* 0x0000000704007986 */ /* 0x000fe8000c101908 */
[----:B------:R-:W-:Y:S04]  /*06c0*/  STG.E desc[UR8][R4.64+0x100], R3 ;  /* 0x0001000304007986 */ /* 0x000fe8000c101908 */
[----:B------:R-:W-:Y:S04]  /*06d0*/  STG.E desc[UR8][R4.64+0x4], R6 ;  /* 0x0000040604007986 */ /* 0x000fe8000c101908 */
[----:B------:R-:W-:Y:S01]  /*06e0*/  STG.E desc[UR8][R4.64+0x104], R40 ;  /* 0x0001042804007986 */ /* 0x000fe2000c101908 */
[----:B------:R-:W-:Y:S05]  /*06f0*/  EXIT ;  /* 0x000000000000794d */ /* 0x000fea0003800000 */
.L_x_1:
[----:B------:R-:W-:-:S00]  /*0700*/  BRA `(.L_x_1) ;  /* 0xfffffffc00fc7947 */ /* 0x000fc0000383ffff */
[----:B------:R-:W-:-:S00]  /*0710*/  NOP ;  /* 0x0000000000007918 */ /* 0x000fc00000000000 */
        /* <DEDUP_REMOVED lines=14> */
.L_x_2:


//--------------------- .nv.shared.mymv_kernel0   --------------------------
	.section	.nv.shared.mymv_kernel0,"aw",@nobits
	.sectionflags	@""
	.align	4
.nv.shared.mymv_kernel0:
	.zero		5152


//--------------------- .nv.shared.reserved.0     --------------------------
	.section	.nv.shared.reserved.0,"aw",@nobits
	.weak		__nv_reservedSMEM_offset_0_alias
	.size		__nv_reservedSMEM_offset_0_alias, 0, 64
	.other		__nv_reservedSMEM_offset_0_alias,@"STO_CUDA_RESERVED_SHARED STV_DEFAULT"
__nv_reservedSMEM_offset_0_alias:
	.zero		0
	.zero		64


//--------------------- .nv.constant0.mymv_kernel0 --------------------------
	.section	.nv.constant0.mymv_kernel0,"a",@progbits
	.sectionflags	@""
	.align	4
.nv.constant0.mymv_kernel0:
	.zero		920


//--------------------- SYMBOLS --------------------------

	.type		.nv.reservedSmem.offset0,@object
	.size		.nv.reservedSmem.offset0,0x4
	.type		.nv.reservedSmem.cap,@object
	.size		.nv.reservedSmem.cap,0x4
